//
// Generated by NVIDIA NVVM Compiler
//
// Compiler Build ID: CL-36424714
// Cuda compilation tools, release 13.0, V13.0.88
// Based on NVVM 20.0.0
//

.version 9.0
.target sm_100
.address_size 64

	// .globl	_Z11cacheKernelPiS_S_

.visible .entry _Z11cacheKernelPiS_S_(
	.param .u64 .ptr .align 1 _Z11cacheKernelPiS_S__param_0,
	.param .u64 .ptr .align 1 _Z11cacheKernelPiS_S__param_1,
	.param .u64 .ptr .align 1 _Z11cacheKernelPiS_S__param_2
)
{
	.reg .pred 	%p<7>;
	.reg .b32 	%r<10>;
	.reg .b64 	%rd<13>;

	ld.param.u64 	%rd4, [_Z11cacheKernelPiS_S__param_0];
	ld.param.u64 	%rd5, [_Z11cacheKernelPiS_S__param_1];
	ld.param.u64 	%rd3, [_Z11cacheKernelPiS_S__param_2];
	cvta.to.global.u64 	%rd1, %rd5;
	mov.u32 	%r1, %tid.x;
	mul.wide.u32 	%rd6, %r1, 4;
	add.s64 	%rd2, %rd4, %rd6;
	mov.u32 	%r3, %ctaid.x;
	setp.eq.s32 	%p1, %r3, 1;
	@%p1 bra 	$L__BB0_5;
	setp.ne.s32 	%p2, %r3, 0;
	@%p2 bra 	$L__BB0_8;
	// begin inline asm
	ld.global.ca.s32 %r6, [%rd2];
	// end inline asm
	setp.ne.s32 	%p5, %r1, 0;
	@%p5 bra 	$L__BB0_4;
$L__BB0_3:
	atom.relaxed.global.cas.b32 	%r7, [%rd1], 0, 2;
	setp.ne.s32 	%p6, %r7, 0;
	@%p6 bra 	$L__BB0_3;
$L__BB0_4:
	bar.sync 	0;
	add.s32 	%r8, %r6, %r1;
	// begin inline asm
	st.global.wb.s32 [%rd2], %r8;
	// end inline asm
	atom.global.exch.b32 	%r9, [%rd1], 1;
	bra.uni 	$L__BB0_8;
$L__BB0_5:
	setp.ne.s32 	%p3, %r1, 0;
	@%p3 bra 	$L__BB0_7;
$L__BB0_6:
	atom.relaxed.global.cas.b32 	%r4, [%rd1], 1, 2;
	setp.ne.s32 	%p4, %r4, 1;
	@%p4 bra 	$L__BB0_6;
$L__BB0_7:
	bar.sync 	0;
	// begin inline asm
	ld.global.cg.s32 %r5, [%rd2];
	// end inline asm
	cvta.to.global.u64 	%rd8, %rd3;
	add.s64 	%rd10, %rd8, %rd6;
	st.global.u32 	[%rd10+128], %r5;
$L__BB0_8:
	ret;

}


// ===== COMPILED SASS (sm_100) =====

	.target	sm_100

	.elftype	@"ET_EXEC"


//--------------------- .note.nv.tkinfo           --------------------------
	.section	.note.nv.tkinfo,"",@"SHT_NOTE"
	.sectionflags	@"SHF_NOTE_NV_TKINFO"
	.tkinfo
        /*0018*/ 	.word	0x00000002
        /*0030*/ 	.string	""
        /*0030*/ 	.string	"ptxas"
        /*0030*/ 	.string	"Cuda compilation tools, release 13.0, V13.0.88"
        /*0030*/ 	.string	"Build cuda_13.0.r13.0/compiler.36424714_0"
        /*0030*/ 	.string	"-arch sm_100 -m 64 "



//--------------------- .note.nv.cuinfo           --------------------------
	.section	.note.nv.cuinfo,"",@"SHT_NOTE"
	.sectionflags	@"SHF_NOTE_NV_CUINFO"
        /*0018*/ 	.short	0x0002
        /*001a*/ 	.short	0x0064
        /*001c*/ 	.short	0x0082
	.zero		2


//--------------------- .nv.info                  --------------------------
	.section	.nv.info,"",@"SHT_CUDA_INFO"
	.align	4


	//----- nvinfo : EIATTR_REGCOUNT
	.align		4
        /*0000*/ 	.byte	0x04, 0x2f
        /*0002*/ 	.short	(.L_1 - .L_0)
	.align		4
.L_0:
        /*0004*/ 	.word	index@(_Z11cacheKernelPiS_S_)
        /*0008*/ 	.word	0x00000010


	//----- nvinfo : EIATTR_FRAME_SIZE
	.align		4
.L_1:
        /*000c*/ 	.byte	0x04, 0x11
        /*000e*/ 	.short	(.L_3 - .L_2)
	.align		4
.L_2:
        /*0010*/ 	.word	index@(_Z11cacheKernelPiS_S_)
        /*0014*/ 	.word	0x00000000


	//----- nvinfo : EIATTR_MIN_STACK_SIZE
	.align		4
.L_3:
        /*0018*/ 	.byte	0x04, 0x12
        /*001a*/ 	.short	(.L_5 - .L_4)
	.align		4
.L_4:
        /*001c*/ 	.word	index@(_Z11cacheKernelPiS_S_)
        /*0020*/ 	.word	0x00000000
.L_5:


//--------------------- .nv.compat                --------------------------
	.section	.nv.compat,"",@"SHT_CUDA_COMPAT_INFO"
	.align	4
        /*0000*/ 	.byte	0x02, 0x09, 0x00, 0x00, 0x02, 0x02, 0x01, 0x00, 0x02, 0x05, 0x05, 0x00, 0x03, 0x07, 0x01, 0x01
        /*0010*/ 	.byte	0x02, 0x03, 0x00, 0x00, 0x02, 0x06, 0x01, 0x00, 0x04, 0x0b, 0x08, 0x00, 0x09, 0x00, 0x00, 0x00
        /*0020*/ 	.byte	0x00, 0x00, 0x00, 0x00


//--------------------- .nv.info._Z11cacheKernelPiS_S_ --------------------------
	.section	.nv.info._Z11cacheKernelPiS_S_,"",@"SHT_CUDA_INFO"
	.sectionflags	@""
	.align	4


	//----- nvinfo : EIATTR_CUDA_API_VERSION
	.align		4
        /*0000*/ 	.byte	0x04, 0x37
        /*0002*/ 	.short	(.L_7 - .L_6)
.L_6:
        /*0004*/ 	.word	0x00000082


	//----- nvinfo : EIATTR_KPARAM_INFO
	.align		4
.L_7:
        /*0008*/ 	.byte	0x04, 0x17
        /*000a*/ 	.short	(.L_9 - .L_8)
.L_8:
        /*000c*/ 	.word	0x00000000
        /*0010*/ 	.short	0x0002
        /*0012*/ 	.short	0x0010
        /*0014*/ 	.byte	0x00, 0xf5, 0x21, 0x00


	//----- nvinfo : EIATTR_KPARAM_INFO
	.align		4
.L_9:
        /*0018*/ 	.byte	0x04, 0x17
        /*001a*/ 	.short	(.L_11 - .L_10)
.L_10:
        /*001c*/ 	.word	0x00000000
        /*0020*/ 	.short	0x0001
        /*0022*/ 	.short	0x0008
        /*0024*/ 	.byte	0x00, 0xf5, 0x21, 0x00


	//----- nvinfo : EIATTR_KPARAM_INFO
	.align		4
.L_11:
        /*0028*/ 	.byte	0x04, 0x17
        /*002a*/ 	.short	(.L_13 - .L_12)
.L_12:
        /*002c*/ 	.word	0x00000000
        /*0030*/ 	.short	0x0000
        /*0032*/ 	.short	0x0000
        /*0034*/ 	.byte	0x00, 0xf5, 0x21, 0x00


	//----- nvinfo : EIATTR_SPARSE_MMA_MASK
	.align		4
.L_13:
        /*0038*/ 	.byte	0x03, 0x50
        /*003a*/ 	.short	0x0000


	//----- nvinfo : EIATTR_MAXREG_COUNT
	.align		4
        /*003c*/ 	.byte	0x03, 0x1b
        /*003e*/ 	.short	0x00ff


	//----- nvinfo : EIATTR_NUM_BARRIERS
	.align		4
        /*0040*/ 	.byte	0x02, 0x4c
        /*0042*/ 	.byte	0x01
	.zero		1


	//----- nvinfo : EIATTR_MERCURY_ISA_VERSION
	.align		4
        /*0044*/ 	.byte	0x03, 0x5f
        /*0046*/ 	.short	0x0101


	//----- nvinfo : EIATTR_VRC_CTA_INIT_COUNT
	.align		4
        /*0048*/ 	.byte	0x02, 0x4a
	.zero		1
	.zero		1


	//----- nvinfo : EIATTR_EXIT_INSTR_OFFSETS
	.align		4
        /*004c*/ 	.byte	0x04, 0x1c
        /*004e*/ 	.short	(.L_15 - .L_14)


	//   ....[0]....
.L_14:
        /*0050*/ 	.word	0x00000090


	//   ....[1]....
        /*0054*/ 	.word	0x000001b0


	//   ....[2]....
        /*0058*/ 	.word	0x000002b0


	//----- nvinfo : EIATTR_CRS_STACK_SIZE
	.align		4
.L_15:
        /*005c*/ 	.byte	0x04, 0x1e
        /*005e*/ 	.short	(.L_17 - .L_16)
.L_16:
        /*0060*/ 	.word	0x00000000


	//----- nvinfo : EIATTR_CBANK_PARAM_SIZE
	.align		4
.L_17:
        /*0064*/ 	.byte	0x03, 0x19
        /*0066*/ 	.short	0x0018


	//----- nvinfo : EIATTR_PARAM_CBANK
	.align		4
        /*0068*/ 	.byte	0x04, 0x0a
        /*006a*/ 	.short	(.L_19 - .L_18)
	.align		4
.L_18:
        /*006c*/ 	.word	index@(.nv.constant0._Z11cacheKernelPiS_S_)
        /*0070*/ 	.short	0x0380
        /*0072*/ 	.short	0x0018


	//----- nvinfo : EIATTR_SW_WAR
	.align		4
.L_19:
        /*0074*/ 	.byte	0x04, 0x36
        /*0076*/ 	.short	(.L_21 - .L_20)
.L_20:
        /*0078*/ 	.word	0x00000008
.L_21:


//--------------------- .nv.callgraph             --------------------------
	.section	.nv.callgraph,"",@"SHT_CUDA_CALLGRAPH"
	.align	4
	.sectionentsize	8
	.align		4
        /*0000*/ 	.word	0x00000000
	.align		4
        /*0004*/ 	.word	0xffffffff
	.align		4
        /*0008*/ 	.word	0x00000000
	.align		4
        /*000c*/ 	.word	0xfffffffe
	.align		4
        /*0010*/ 	.word	0x00000000
	.align		4
        /*0014*/ 	.word	0xfffffffd
	.align		4
        /*0018*/ 	.word	0x00000000
	.align		4
        /*001c*/ 	.word	0xfffffffc


//--------------------- .text._Z11cacheKernelPiS_S_ --------------------------
	.section	.text._Z11cacheKernelPiS_S_,"ax",@progbits
	.align	128
        .global         _Z11cacheKernelPiS_S_
        .type           _Z11cacheKernelPiS_S_,@function
        .size           _Z11cacheKernelPiS_S_,(.L_x_6 - _Z11cacheKernelPiS_S_)
        .other          _Z11cacheKernelPiS_S_,@"STO_CUDA_ENTRY STV_DEFAULT"
_Z11cacheKernelPiS_S_:
.text._Z11cacheKernelPiS_S_:
[----:B------:R-:W-:Y:S08]  /*0000*/  LDC R1, c[0x0][0x37c] ;  /* 0x0000df00ff017b82 */ /* 0x000ff00000000800 */
[----:B------:R-:W0:Y:S01]  /*0010*/  S2UR UR6, SR_CTAID.X ;  /* 0x00000000000679c3 */ /* 0x000e220000002500 */
[----:B------:R-:W1:Y:S01]  /*0020*/  S2R R9, SR_TID.X ;  /* 0x0000000000097919 */ /* 0x000e620000002100 */
[----:B------:R-:W2:Y:S06]  /*0030*/  LDCU.64 UR4, c[0x0][0x358] ;  /* 0x00006b00ff0477ac */ /* 0x000eac0008000a00 */
[----:B------:R-:W1:Y:S01]  /*0040*/  LDC.64 R2, c[0x0][0x380] ;  /* 0x0000e000ff027b82 */ /* 0x000e620000000a00 */
[----:B0-----:R-:W-:Y:S01]  /*0050*/  UISETP.NE.AND UP0, UPT, UR6, 0x1, UPT ;  /* 0x000000010600788c */ /* 0x001fe2000bf05270 */
[----:B-1----:R-:W-:-:S08]  /*0060*/  IMAD.WIDE.U32 R2, R9, 0x4, R2 ;  /* 0x0000000409027825 */ /* 0x002fd000078e0002 */
[----:B--2---:R-:W-:Y:S05]  /*0070*/  BRA.U !UP0, `(.L_x_0) ;  /* 0x0000000108507547 */ /* 0x004fea000b800000 */
[----:B------:R-:W-:-:S13]  /*0080*/  ISETP.NE.AND P0, PT, RZ, UR6, PT ;  /* 0x00000006ff007c0c */ /* 0x000fda000bf05270 */
[----:B------:R-:W-:Y:S05]  /*0090*/  @P0 EXIT ;  /* 0x000000000000094d */ /* 0x000fea0003800000 */
[----:B------:R-:W2:Y:S01]  /*00a0*/  LDG.E.STRONG.SM R0, desc[UR4][R2.64] ;  /* 0x0000000402007981 */ /* 0x000ea2000c1eb900 */
[----:B------:R-:W0:Y:S01]  /*00b0*/  LDC.64 R6, c[0x0][0x388] ;  /* 0x0000e200ff067b82 */ /* 0x000e220000000a00 */
[----:B------:R-:W-:Y:S01]  /*00c0*/  ISETP.NE.AND P0, PT, R9, RZ, PT ;  /* 0x000000ff0900720c */ /* 0x000fe20003f05270 */
[----:B------:R-:W-:Y:S02]  /*00d0*/  IMAD.MOV.U32 R11, RZ, RZ, 0x1 ;  /* 0x00000001ff0b7424 */ /* 0x000fe400078e00ff */
[----:B--2---:R-:W-:-:S10]  /*00e0*/  IMAD.IADD R9, R0, 0x1, R9 ;  /* 0x0000000100097824 */ /* 0x004fd400078e0209 */
[----:B0-----:R-:W-:Y:S05]  /*00f0*/  @P0 BRA `(.L_x_1) ;  /* 0x00000000001c0947 */ /* 0x001fea0003800000 */
[----:B------:R-:W0:Y:S01]  /*0100*/  LDC.64 R4, c[0x0][0x388] ;  /* 0x0000e200ff047b82 */ /* 0x000e220000000a00 */
[----:B------:R-:W-:-:S07]  /*0110*/  HFMA2 R13, -RZ, RZ, 0, 1.1920928955078125e-07 ;  /* 0x00000002ff0d7431 */ /* 0x000fce00000001ff */
.L_x_2:
[----:B------:R-:W-:Y:S01]  /*0120*/  IMAD.MOV.U32 R12, RZ, RZ, RZ ;  /* 0x000000ffff0c7224 */ /* 0x000fe200078e00ff */
[----:B------:R-:W-:Y:S05]  /*0130*/  YIELD ;  /* 0x0000000000007946 */ /* 0x000fea0003800000 */
[----:B0-----:R-:W2:Y:S02]  /*0140*/  ATOMG.E.CAS.STRONG.GPU PT, R0, [R4], R12, R13 ;  /* 0x0000000c040073a9 */ /* 0x001ea400001ee10d */
[----:B--2---:R-:W-:-:S13]  /*0150*/  ISETP.NE.AND P0, PT, R0, RZ, PT ;  /* 0x000000ff0000720c */ /* 0x004fda0003f05270 */
[----:B------:R-:W-:Y:S05]  /*0160*/  @P0 BRA `(.L_x_2) ;  /* 0xfffffffc00ec0947 */ /* 0x000fea000383ffff */
.L_x_1:
[----:B------:R-:W-:Y:S05]  /*0170*/  WARPSYNC.ALL ;  /* 0x0000000000007948 */ /* 0x000fea0003800000 */
[----:B------:R-:W-:Y:S06]  /*0180*/  BAR.SYNC.DEFER_BLOCKING 0x0 ;  /* 0x0000000000007b1d */ /* 0x000fec0000010000 */
[----:B------:R-:W-:Y:S04]  /*0190*/  STG.E.STRONG.SM desc[UR4][R2.64], R9 ;  /* 0x0000000902007986 */ /* 0x000fe8000c10b904 */
[----:B------:R-:W-:Y:S01]  /*01a0*/  ATOMG.E.EXCH.STRONG.GPU PT, RZ, desc[UR4][R6.64], R11 ;  /* 0x8000000b06ff79a8 */ /* 0x000fe2000c1ef104 */
[----:B------:R-:W-:Y:S05]  /*01b0*/  EXIT ;  /* 0x000000000000794d */ /* 0x000fea0003800000 */
.L_x_0:
[----:B------:R-:W-:-:S13]  /*01c0*/  ISETP.NE.AND P0, PT, R9, RZ, PT ;  /* 0x000000ff0900720c */ /* 0x000fda0003f05270 */
[----:B------:R-:W-:Y:S05]  /*01d0*/  @P0 BRA `(.L_x_3) ;  /* 0x00000000001c0947 */ /* 0x000fea0003800000 */
[----:B------:R-:W0:Y:S01]  /*01e0*/  LDC.64 R4, c[0x0][0x388] ;  /* 0x0000e200ff047b82 */ /* 0x000e220000000a00 */
[----:B------:R-:W-:Y:S02]  /*01f0*/  HFMA2 R6, -RZ, RZ, 0, 5.9604644775390625e-08 ;  /* 0x00000001ff067431 */ /* 0x000fe400000001ff */
[----:B------:R-:W-:-:S07]  /*0200*/  IMAD.MOV.U32 R7, RZ, RZ, 0x2 ;  /* 0x00000002ff077424 */ /* 0x000fce00078e00ff */
.L_x_4:
[----:B------:R-:W-:Y:S05]  /*0210*/  YIELD ;  /* 0x0000000000007946 */ /* 0x000fea0003800000 */
[----:B0-----:R-:W2:Y:S02]  /*0220*/  ATOMG.E.CAS.STRONG.GPU PT, R0, [R4], R6, R7 ;  /* 0x00000006040073a9 */ /* 0x001ea400001ee107 */
[----:B--2---:R-:W-:-:S13]  /*0230*/  ISETP.NE.AND P0, PT, R0, 0x1, PT ;  /* 0x000000010000780c */ /* 0x004fda0003f05270 */
[----:B------:R-:W-:Y:S05]  /*0240*/  @P0 BRA `(.L_x_4) ;  /* 0xfffffffc00f00947 */ /* 0x000fea000383ffff */
.L_x_3:
[----:B------:R-:W-:Y:S05]  /*0250*/  WARPSYNC.ALL ;  /* 0x0000000000007948 */ /* 0x000fea0003800000 */
[----:B------:R-:W-:Y:S08]  /*0260*/  BAR.SYNC.DEFER_BLOCKING 0x0 ;  /* 0x0000000000007b1d */ /* 0x000ff00000010000 */
[----:B------:R-:W0:Y:S01]  /*0270*/  LDC.64 R4, c[0x0][0x390] ;  /* 0x0000e400ff047b82 */ /* 0x000e220000000a00 */
[----:B------:R-:W2:Y:S01]  /*0280*/  LDG.E.STRONG.GPU R3, desc[UR4][R2.64] ;  /* 0x0000000402037981 */ /* 0x000ea2000c1ef900 */
[----:B0-----:R-:W-:-:S05]  /*0290*/  IMAD.WIDE.U32 R4, R9, 0x4, R4 ;  /* 0x0000000409047825 */ /* 0x001fca00078e0004 */
[----:B--2---:R-:W-:Y:S01]  /*02a0*/  STG.E desc[UR4][R4.64+0x80], R3 ;  /* 0x0000800304007986 */ /* 0x004fe2000c101904 */
[----:B------:R-:W-:Y:S05]  /*02b0*/  EXIT ;  /* 0x000000000000794d */ /* 0x000fea0003800000 */
.L_x_5:
[----:B------:R-:W-:-:S00]  /*02c0*/  BRA `(.L_x_5) ;  /* 0xfffffffc00fc7947 */ /* 0x000fc0000383ffff */
[----:B------:R-:W-:-:S00]  /*02d0*/  NOP ;  /* 0x0000000000007918 */ /* 0x000fc00000000000 */
        /* <DEDUP_REMOVED lines=10> */
.L_x_6:


//--------------------- .nv.shared.reserved.0     --------------------------
	.section	.nv.shared.reserved.0,"aw",@nobits
	.weak		__nv_reservedSMEM_offset_0_alias
	.size		__nv_reservedSMEM_offset_0_alias, 0, 64
	.other		__nv_reservedSMEM_offset_0_alias,@"STO_CUDA_RESERVED_SHARED STV_DEFAULT"
__nv_reservedSMEM_offset_0_alias:
	.zero		0
	.zero		64


//--------------------- .nv.constant0._Z11cacheKernelPiS_S_ --------------------------
	.section	.nv.constant0._Z11cacheKernelPiS_S_,"a",@progbits
	.sectionflags	@""
	.align	4
.nv.constant0._Z11cacheKernelPiS_S_:
	.zero		920


//--------------------- SYMBOLS --------------------------

	.type		.nv.reservedSmem.offset0,@object
	.size		.nv.reservedSmem.offset0,0x4
